//
// Generated by NVIDIA NVVM Compiler
//
// Compiler Build ID: CL-36424714
// Cuda compilation tools, release 13.0, V13.0.88
// Based on NVVM 20.0.0
//

.version 9.0
.target sm_100
.address_size 64

	// .globl	_Z24PIP_WindingNumber_kernelPKiS0_lS0_S0_lPh
.extern .shared .align 16 .b8 shared_mem[];

.visible .entry _Z24PIP_WindingNumber_kernelPKiS0_lS0_S0_lPh(
	.param .u64 .ptr .align 1 _Z24PIP_WindingNumber_kernelPKiS0_lS0_S0_lPh_param_0,
	.param .u64 .ptr .align 1 _Z24PIP_WindingNumber_kernelPKiS0_lS0_S0_lPh_param_1,
	.param .u64 _Z24PIP_WindingNumber_kernelPKiS0_lS0_S0_lPh_param_2,
	.param .u64 .ptr .align 1 _Z24PIP_WindingNumber_kernelPKiS0_lS0_S0_lPh_param_3,
	.param .u64 .ptr .align 1 _Z24PIP_WindingNumber_kernelPKiS0_lS0_S0_lPh_param_4,
	.param .u64 _Z24PIP_WindingNumber_kernelPKiS0_lS0_S0_lPh_param_5,
	.param .u64 .ptr .align 1 _Z24PIP_WindingNumber_kernelPKiS0_lS0_S0_lPh_param_6
)
{
	.reg .pred 	%p<48>;
	.reg .b16 	%rs<3>;
	.reg .b32 	%r<150>;
	.reg .b64 	%rd<38>;

	ld.param.u64 	%rd18, [_Z24PIP_WindingNumber_kernelPKiS0_lS0_S0_lPh_param_1];
	ld.param.u64 	%rd19, [_Z24PIP_WindingNumber_kernelPKiS0_lS0_S0_lPh_param_2];
	ld.param.u64 	%rd20, [_Z24PIP_WindingNumber_kernelPKiS0_lS0_S0_lPh_param_3];
	ld.param.u64 	%rd21, [_Z24PIP_WindingNumber_kernelPKiS0_lS0_S0_lPh_param_4];
	ld.param.u64 	%rd22, [_Z24PIP_WindingNumber_kernelPKiS0_lS0_S0_lPh_param_5];
	ld.param.u64 	%rd23, [_Z24PIP_WindingNumber_kernelPKiS0_lS0_S0_lPh_param_6];
	cvta.to.global.u64 	%rd1, %rd23;
	cvt.u32.u64 	%r1, %rd22;
	shl.b32 	%r64, %r1, 2;
	mov.u32 	%r65, shared_mem;
	add.s32 	%r2, %r65, %r64;
	mov.u32 	%r3, %tid.x;
	cvt.u64.u32 	%rd34, %r3;
	setp.le.s64 	%p1, %rd22, %rd34;
	@%p1 bra 	$L__BB0_3;
	mov.u32 	%r4, %ntid.x;
	cvta.to.global.u64 	%rd3, %rd20;
	cvta.to.global.u64 	%rd4, %rd21;
	mov.u32 	%r130, %r3;
$L__BB0_2:
	shl.b64 	%rd24, %rd34, 2;
	add.s64 	%rd25, %rd3, %rd24;
	ld.global.u32 	%r66, [%rd25];
	shl.b32 	%r67, %r130, 2;
	add.s32 	%r69, %r65, %r67;
	st.shared.u32 	[%r69], %r66;
	add.s64 	%rd26, %rd4, %rd24;
	ld.global.u32 	%r70, [%rd26];
	add.s32 	%r71, %r2, %r67;
	st.shared.u32 	[%r71], %r70;
	add.s32 	%r130, %r130, %r4;
	cvt.u64.u32 	%rd34, %r130;
	setp.gt.u64 	%p2, %rd22, %rd34;
	@%p2 bra 	$L__BB0_2;
$L__BB0_3:
	bar.sync 	0;
	mov.u32 	%r7, %ntid.x;
	mov.u32 	%r72, %ctaid.x;
	mad.lo.s32 	%r131, %r7, %r72, %r3;
	cvt.u64.u32 	%rd35, %r131;
	setp.le.s64 	%p3, %rd19, %rd35;
	@%p3 bra 	$L__BB0_28;
	setp.gt.s64 	%p4, %rd22, 0;
	mov.u32 	%r73, %nctaid.x;
	mul.lo.s32 	%r9, %r7, %r73;
	@%p4 bra 	$L__BB0_5;
	bra.uni 	$L__BB0_27;
$L__BB0_5:
	ld.shared.u32 	%r10, [%r2+-4];
	add.s32 	%r74, %r2, %r64;
	ld.shared.u32 	%r11, [%r74+-4];
	and.b64  	%rd8, %rd22, 3;
	cvta.to.global.u64 	%rd9, %rd18;
	and.b64  	%rd11, %rd22, 9223372036854775804;
$L__BB0_6:
	ld.param.u64 	%rd33, [_Z24PIP_WindingNumber_kernelPKiS0_lS0_S0_lPh_param_0];
	setp.lt.u64 	%p6, %rd22, 4;
	cvta.to.global.u64 	%rd28, %rd33;
	shl.b64 	%rd29, %rd35, 2;
	add.s64 	%rd30, %rd28, %rd29;
	ld.global.u32 	%r14, [%rd30];
	add.s64 	%rd31, %rd9, %rd29;
	ld.global.u32 	%r15, [%rd31];
	sub.s32 	%r144, %r10, %r14;
	sub.s32 	%r143, %r11, %r15;
	mov.b32 	%r142, 0;
	mov.u32 	%r137, %r142;
	@%p6 bra 	$L__BB0_17;
	mov.b32 	%r142, 0;
	mov.u32 	%r132, shared_mem;
	mov.u64 	%rd36, %rd11;
$L__BB0_8:
	ld.shared.u32 	%r79, [%r132];
	sub.s32 	%r23, %r79, %r14;
	add.s32 	%r24, %r132, %r64;
	ld.shared.u32 	%r80, [%r24];
	sub.s32 	%r25, %r80, %r15;
	xor.b32  	%r81, %r25, %r143;
	setp.gt.s32 	%p7, %r81, -1;
	@%p7 bra 	$L__BB0_10;
	mul.lo.s32 	%r82, %r25, %r144;
	mul.lo.s32 	%r83, %r23, %r143;
	setp.lt.s32 	%p8, %r143, 0;
	setp.ge.s32 	%p9, %r82, %r83;
	xor.pred  	%p10, %p8, %p9;
	setp.gt.s32 	%p11, %r143, -1;
	selp.b32 	%r84, -1, 1, %p11;
	selp.b32 	%r85, 0, %r84, %p10;
	add.s32 	%r137, %r85, %r137;
$L__BB0_10:
	ld.shared.u32 	%r86, [%r132+4];
	sub.s32 	%r28, %r86, %r14;
	ld.shared.u32 	%r87, [%r24+4];
	sub.s32 	%r29, %r87, %r15;
	xor.b32  	%r88, %r29, %r25;
	setp.gt.s32 	%p12, %r88, -1;
	@%p12 bra 	$L__BB0_12;
	mul.lo.s32 	%r89, %r29, %r23;
	mul.lo.s32 	%r90, %r28, %r25;
	setp.lt.s32 	%p13, %r25, 0;
	setp.ge.s32 	%p14, %r89, %r90;
	xor.pred  	%p15, %p13, %p14;
	setp.gt.s32 	%p16, %r25, -1;
	selp.b32 	%r91, -1, 1, %p16;
	selp.b32 	%r92, 0, %r91, %p15;
	add.s32 	%r137, %r92, %r137;
$L__BB0_12:
	ld.shared.u32 	%r93, [%r132+8];
	sub.s32 	%r32, %r93, %r14;
	ld.shared.u32 	%r94, [%r24+8];
	sub.s32 	%r33, %r94, %r15;
	xor.b32  	%r95, %r33, %r29;
	setp.gt.s32 	%p17, %r95, -1;
	@%p17 bra 	$L__BB0_14;
	mul.lo.s32 	%r96, %r33, %r28;
	mul.lo.s32 	%r97, %r32, %r29;
	setp.lt.s32 	%p18, %r29, 0;
	setp.ge.s32 	%p19, %r96, %r97;
	xor.pred  	%p20, %p18, %p19;
	setp.gt.s32 	%p21, %r29, -1;
	selp.b32 	%r98, -1, 1, %p21;
	selp.b32 	%r99, 0, %r98, %p20;
	add.s32 	%r137, %r99, %r137;
$L__BB0_14:
	ld.shared.u32 	%r100, [%r132+12];
	sub.s32 	%r144, %r100, %r14;
	ld.shared.u32 	%r101, [%r24+12];
	sub.s32 	%r143, %r101, %r15;
	xor.b32  	%r102, %r143, %r33;
	setp.gt.s32 	%p22, %r102, -1;
	@%p22 bra 	$L__BB0_16;
	mul.lo.s32 	%r103, %r143, %r32;
	mul.lo.s32 	%r104, %r144, %r33;
	setp.lt.s32 	%p23, %r33, 0;
	setp.ge.s32 	%p24, %r103, %r104;
	xor.pred  	%p25, %p23, %p24;
	setp.gt.s32 	%p26, %r33, -1;
	selp.b32 	%r105, -1, 1, %p26;
	selp.b32 	%r106, 0, %r105, %p25;
	add.s32 	%r137, %r106, %r137;
$L__BB0_16:
	add.s32 	%r142, %r142, 4;
	add.s64 	%rd36, %rd36, -4;
	add.s32 	%r132, %r132, 16;
	setp.ne.s64 	%p27, %rd36, 0;
	@%p27 bra 	$L__BB0_8;
$L__BB0_17:
	setp.eq.s64 	%p28, %rd8, 0;
	@%p28 bra 	$L__BB0_26;
	shl.b32 	%r107, %r142, 2;
	mov.u32 	%r108, shared_mem;
	add.s32 	%r47, %r108, %r107;
	ld.shared.u32 	%r109, [%r47];
	sub.s32 	%r48, %r109, %r14;
	add.s32 	%r49, %r2, %r107;
	ld.shared.u32 	%r110, [%r49];
	sub.s32 	%r50, %r110, %r15;
	xor.b32  	%r111, %r50, %r143;
	setp.gt.s32 	%p29, %r111, -1;
	@%p29 bra 	$L__BB0_20;
	mul.lo.s32 	%r112, %r50, %r144;
	mul.lo.s32 	%r113, %r48, %r143;
	setp.lt.s32 	%p30, %r143, 0;
	setp.ge.s32 	%p31, %r112, %r113;
	xor.pred  	%p32, %p30, %p31;
	setp.gt.s32 	%p33, %r143, -1;
	selp.b32 	%r114, -1, 1, %p33;
	selp.b32 	%r115, 0, %r114, %p32;
	add.s32 	%r137, %r115, %r137;
$L__BB0_20:
	setp.eq.s64 	%p34, %rd8, 1;
	@%p34 bra 	$L__BB0_26;
	ld.shared.u32 	%r116, [%r47+4];
	sub.s32 	%r53, %r116, %r14;
	ld.shared.u32 	%r117, [%r49+4];
	sub.s32 	%r54, %r117, %r15;
	xor.b32  	%r118, %r54, %r50;
	setp.gt.s32 	%p35, %r118, -1;
	@%p35 bra 	$L__BB0_23;
	mul.lo.s32 	%r119, %r54, %r48;
	mul.lo.s32 	%r120, %r53, %r50;
	setp.lt.s32 	%p36, %r50, 0;
	setp.ge.s32 	%p37, %r119, %r120;
	xor.pred  	%p38, %p36, %p37;
	setp.gt.s32 	%p39, %r50, -1;
	selp.b32 	%r121, -1, 1, %p39;
	selp.b32 	%r122, 0, %r121, %p38;
	add.s32 	%r137, %r122, %r137;
$L__BB0_23:
	setp.eq.s64 	%p40, %rd8, 2;
	@%p40 bra 	$L__BB0_26;
	ld.shared.u32 	%r123, [%r47+8];
	sub.s32 	%r57, %r123, %r14;
	ld.shared.u32 	%r124, [%r49+8];
	sub.s32 	%r58, %r124, %r15;
	xor.b32  	%r125, %r58, %r54;
	setp.gt.s32 	%p41, %r125, -1;
	@%p41 bra 	$L__BB0_26;
	mul.lo.s32 	%r126, %r58, %r53;
	mul.lo.s32 	%r127, %r57, %r54;
	setp.lt.s32 	%p42, %r54, 0;
	setp.ge.s32 	%p43, %r126, %r127;
	xor.pred  	%p44, %p42, %p43;
	setp.gt.s32 	%p45, %r54, -1;
	selp.b32 	%r128, -1, 1, %p45;
	selp.b32 	%r129, 0, %r128, %p44;
	add.s32 	%r137, %r129, %r137;
$L__BB0_26:
	setp.ne.s32 	%p46, %r137, 0;
	selp.u16 	%rs2, 1, 0, %p46;
	add.s64 	%rd32, %rd1, %rd35;
	st.global.u8 	[%rd32], %rs2;
	add.s32 	%r131, %r131, %r9;
	cvt.u64.u32 	%rd35, %r131;
	setp.gt.s64 	%p47, %rd19, %rd35;
	@%p47 bra 	$L__BB0_6;
	bra.uni 	$L__BB0_28;
$L__BB0_27:
	add.s64 	%rd27, %rd1, %rd35;
	mov.b16 	%rs1, 0;
	st.global.u8 	[%rd27], %rs1;
	add.s32 	%r131, %r131, %r9;
	cvt.u64.u32 	%rd35, %r131;
	setp.gt.u64 	%p5, %rd19, %rd35;
	@%p5 bra 	$L__BB0_27;
$L__BB0_28:
	ret;

}


// ===== COMPILED SASS (sm_100) =====

	.target	sm_100

	.elftype	@"ET_EXEC"


//--------------------- .note.nv.tkinfo           --------------------------
	.section	.note.nv.tkinfo,"",@"SHT_NOTE"
	.sectionflags	@"SHF_NOTE_NV_TKINFO"
	.tkinfo
        /*0018*/ 	.word	0x00000002
        /*0030*/ 	.string	""
        /*0030*/ 	.string	"ptxas"
        /*0030*/ 	.string	"Cuda compilation tools, release 13.0, V13.0.88"
        /*0030*/ 	.string	"Build cuda_13.0.r13.0/compiler.36424714_0"
        /*0030*/ 	.string	"-arch sm_100 -m 64 "



//--------------------- .note.nv.cuinfo           --------------------------
	.section	.note.nv.cuinfo,"",@"SHT_NOTE"
	.sectionflags	@"SHF_NOTE_NV_CUINFO"
        /*0018*/ 	.short	0x0002
        /*001a*/ 	.short	0x0064
        /*001c*/ 	.short	0x0082
	.zero		2


//--------------------- .nv.info                  --------------------------
	.section	.nv.info,"",@"SHT_CUDA_INFO"
	.align	4


	//----- nvinfo : EIATTR_REGCOUNT
	.align		4
        /*0000*/ 	.byte	0x04, 0x2f
        /*0002*/ 	.short	(.L_1 - .L_0)
	.align		4
.L_0:
        /*0004*/ 	.word	index@(_Z24PIP_WindingNumber_kernelPKiS0_lS0_S0_lPh)
        /*0008*/ 	.word	0x0000001c


	//----- nvinfo : EIATTR_FRAME_SIZE
	.align		4
.L_1:
        /*000c*/ 	.byte	0x04, 0x11
        /*000e*/ 	.short	(.L_3 - .L_2)
	.align		4
.L_2:
        /*0010*/ 	.word	index@(_Z24PIP_WindingNumber_kernelPKiS0_lS0_S0_lPh)
        /*0014*/ 	.word	0x00000000


	//----- nvinfo : EIATTR_MIN_STACK_SIZE
	.align		4
.L_3:
        /*0018*/ 	.byte	0x04, 0x12
        /*001a*/ 	.short	(.L_5 - .L_4)
	.align		4
.L_4:
        /*001c*/ 	.word	index@(_Z24PIP_WindingNumber_kernelPKiS0_lS0_S0_lPh)
        /*0020*/ 	.word	0x00000000
.L_5:


//--------------------- .nv.compat                --------------------------
	.section	.nv.compat,"",@"SHT_CUDA_COMPAT_INFO"
	.align	4
        /*0000*/ 	.byte	0x02, 0x09, 0x00, 0x00, 0x02, 0x02, 0x01, 0x00, 0x02, 0x05, 0x05, 0x00, 0x03, 0x07, 0x01, 0x01
        /*0010*/ 	.byte	0x02, 0x03, 0x00, 0x00, 0x02, 0x06, 0x01, 0x00, 0x04, 0x0b, 0x08, 0x00, 0x09, 0x00, 0x00, 0x00
        /*0020*/ 	.byte	0x00, 0x00, 0x00, 0x00


//--------------------- .nv.info._Z24PIP_WindingNumber_kernelPKiS0_lS0_S0_lPh --------------------------
	.section	.nv.info._Z24PIP_WindingNumber_kernelPKiS0_lS0_S0_lPh,"",@"SHT_CUDA_INFO"
	.sectionflags	@""
	.align	4


	//----- nvinfo : EIATTR_CUDA_API_VERSION
	.align		4
        /*0000*/ 	.byte	0x04, 0x37
        /*0002*/ 	.short	(.L_7 - .L_6)
.L_6:
        /*0004*/ 	.word	0x00000082


	//----- nvinfo : EIATTR_KPARAM_INFO
	.align		4
.L_7:
        /*0008*/ 	.byte	0x04, 0x17
        /*000a*/ 	.short	(.L_9 - .L_8)
.L_8:
        /*000c*/ 	.word	0x00000000
        /*0010*/ 	.short	0x0006
        /*0012*/ 	.short	0x0030
        /*0014*/ 	.byte	0x00, 0xf5, 0x21, 0x00


	//----- nvinfo : EIATTR_KPARAM_INFO
	.align		4
.L_9:
        /*0018*/ 	.byte	0x04, 0x17
        /*001a*/ 	.short	(.L_11 - .L_10)
.L_10:
        /*001c*/ 	.word	0x00000000
        /*0020*/ 	.short	0x0005
        /*0022*/ 	.short	0x0028
        /*0024*/ 	.byte	0x00, 0xf0, 0x21, 0x00


	//----- nvinfo : EIATTR_KPARAM_INFO
	.align		4
.L_11:
        /*0028*/ 	.byte	0x04, 0x17
        /*002a*/ 	.short	(.L_13 - .L_12)
.L_12:
        /*002c*/ 	.word	0x00000000
        /*0030*/ 	.short	0x0004
        /*0032*/ 	.short	0x0020
        /*0034*/ 	.byte	0x00, 0xf5, 0x21, 0x00


	//----- nvinfo : EIATTR_KPARAM_INFO
	.align		4
.L_13:
        /*0038*/ 	.byte	0x04, 0x17
        /*003a*/ 	.short	(.L_15 - .L_14)
.L_14:
        /*003c*/ 	.word	0x00000000
        /*0040*/ 	.short	0x0003
        /*0042*/ 	.short	0x0018
        /*0044*/ 	.byte	0x00, 0xf5, 0x21, 0x00


	//----- nvinfo : EIATTR_KPARAM_INFO
	.align		4
.L_15:
        /*0048*/ 	.byte	0x04, 0x17
        /*004a*/ 	.short	(.L_17 - .L_16)
.L_16:
        /*004c*/ 	.word	0x00000000
        /*0050*/ 	.short	0x0002
        /*0052*/ 	.short	0x0010
        /*0054*/ 	.byte	0x00, 0xf0, 0x21, 0x00


	//----- nvinfo : EIATTR_KPARAM_INFO
	.align		4
.L_17:
        /*0058*/ 	.byte	0x04, 0x17
        /*005a*/ 	.short	(.L_19 - .L_18)
.L_18:
        /*005c*/ 	.word	0x00000000
        /*0060*/ 	.short	0x0001
        /*0062*/ 	.short	0x0008
        /*0064*/ 	.byte	0x00, 0xf5, 0x21, 0x00


	//----- nvinfo : EIATTR_KPARAM_INFO
	.align		4
.L_19:
        /*0068*/ 	.byte	0x04, 0x17
        /*006a*/ 	.short	(.L_21 - .L_20)
.L_20:
        /*006c*/ 	.word	0x00000000
        /*0070*/ 	.short	0x0000
        /*0072*/ 	.short	0x0000
        /*0074*/ 	.byte	0x00, 0xf5, 0x21, 0x00


	//----- nvinfo : EIATTR_SPARSE_MMA_MASK
	.align		4
.L_21:
        /*0078*/ 	.byte	0x03, 0x50
        /*007a*/ 	.short	0x0000


	//----- nvinfo : EIATTR_MAXREG_COUNT
	.align		4
        /*007c*/ 	.byte	0x03, 0x1b
        /*007e*/ 	.short	0x00ff


	//----- nvinfo : EIATTR_NUM_BARRIERS
	.align		4
        /*0080*/ 	.byte	0x02, 0x4c
        /*0082*/ 	.byte	0x01
	.zero		1


	//----- nvinfo : EIATTR_MERCURY_ISA_VERSION
	.align		4
        /*0084*/ 	.byte	0x03, 0x5f
        /*0086*/ 	.short	0x0101


	//----- nvinfo : EIATTR_UNUSED_LOAD_BYTE_OFFSET
	.align		4
        /*0088*/ 	.byte	0x04, 0x44
        /*008a*/ 	.short	(.L_23 - .L_22)


	//   ....[0]....
.L_22:
        /*008c*/ 	.word	0x00000b30
        /*0090*/ 	.word	0x00000fff


	//----- nvinfo : EIATTR_VRC_CTA_INIT_COUNT
	.align		4
.L_23:
        /*0094*/ 	.byte	0x02, 0x4a
	.zero		1
	.zero		1


	//----- nvinfo : EIATTR_EXIT_INSTR_OFFSETS
	.align		4
        /*0098*/ 	.byte	0x04, 0x1c
        /*009a*/ 	.short	(.L_25 - .L_24)


	//   ....[0]....
.L_24:
        /*009c*/ 	.word	0x000002b0


	//   ....[1]....
        /*00a0*/ 	.word	0x000003c0


	//   ....[2]....
        /*00a4*/ 	.word	0x00000f70


	//----- nvinfo : EIATTR_CRS_STACK_SIZE
	.align		4
.L_25:
        /*00a8*/ 	.byte	0x04, 0x1e
        /*00aa*/ 	.short	(.L_27 - .L_26)
.L_26:
        /*00ac*/ 	.word	0x00000000


	//----- nvinfo : EIATTR_CBANK_PARAM_SIZE
	.align		4
.L_27:
        /*00b0*/ 	.byte	0x03, 0x19
        /*00b2*/ 	.short	0x0038


	//----- nvinfo : EIATTR_PARAM_CBANK
	.align		4
        /*00b4*/ 	.byte	0x04, 0x0a
        /*00b6*/ 	.short	(.L_29 - .L_28)
	.align		4
.L_28:
        /*00b8*/ 	.word	index@(.nv.constant0._Z24PIP_WindingNumber_kernelPKiS0_lS0_S0_lPh)
        /*00bc*/ 	.short	0x0380
        /*00be*/ 	.short	0x0038


	//----- nvinfo : EIATTR_SW_WAR
	.align		4
.L_29:
        /*00c0*/ 	.byte	0x04, 0x36
        /*00c2*/ 	.short	(.L_31 - .L_30)
.L_30:
        /*00c4*/ 	.word	0x00000008
.L_31:


//--------------------- .nv.callgraph             --------------------------
	.section	.nv.callgraph,"",@"SHT_CUDA_CALLGRAPH"
	.align	4
	.sectionentsize	8
	.align		4
        /*0000*/ 	.word	0x00000000
	.align		4
        /*0004*/ 	.word	0xffffffff
	.align		4
        /*0008*/ 	.word	0x00000000
	.align		4
        /*000c*/ 	.word	0xfffffffe
	.align		4
        /*0010*/ 	.word	0x00000000
	.align		4
        /*0014*/ 	.word	0xfffffffd
	.align		4
        /*0018*/ 	.word	0x00000000
	.align		4
        /*001c*/ 	.word	0xfffffffc


//--------------------- .text._Z24PIP_WindingNumber_kernelPKiS0_lS0_S0_lPh --------------------------
	.section	.text._Z24PIP_WindingNumber_kernelPKiS0_lS0_S0_lPh,"ax",@progbits
	.align	128
        .global         _Z24PIP_WindingNumber_kernelPKiS0_lS0_S0_lPh
        .type           _Z24PIP_WindingNumber_kernelPKiS0_lS0_S0_lPh,@function
        .size           _Z24PIP_WindingNumber_kernelPKiS0_lS0_S0_lPh,(.L_x_23 - _Z24PIP_WindingNumber_kernelPKiS0_lS0_S0_lPh)
        .other          _Z24PIP_WindingNumber_kernelPKiS0_lS0_S0_lPh,@"STO_CUDA_ENTRY STV_DEFAULT"
_Z24PIP_WindingNumber_kernelPKiS0_lS0_S0_lPh:
.text._Z24PIP_WindingNumber_kernelPKiS0_lS0_S0_lPh:
[----:B------:R-:W-:Y:S01]  /*0000*/  LDC R1, c[0x0][0x37c] ;  /* 0x0000df00ff017b82 */ /* 0x000fe20000000800 */
[----:B------:R-:W0:Y:S01]  /*0010*/  S2R R11, SR_TID.X ;  /* 0x00000000000b7919 */ /* 0x000e220000002100 */
[----:B------:R-:W1:Y:S06]  /*0020*/  LDCU.64 UR6, c[0x0][0x3a8] ;  /* 0x00007500ff0677ac */ /* 0x000e6c0008000a00 */
[----:B------:R-:W2:Y:S01]  /*0030*/  S2UR UR5, SR_CgaCtaId ;  /* 0x00000000000579c3 */ /* 0x000ea20000008800 */
[----:B------:R-:W-:Y:S01]  /*0040*/  BSSY.RECONVERGENT B0, `(.L_x_0) ;  /* 0x0000020000007945 */ /* 0x000fe20003800200 */
[----:B------:R-:W3:Y:S01]  /*0050*/  S2R R6, SR_CTAID.X ;  /* 0x0000000000067919 */ /* 0x000ee20000002500 */
[----:B------:R-:W-:Y:S01]  /*0060*/  UMOV UR4, 0x400 ;  /* 0x0000040000047882 */ /* 0x000fe20000000000 */
[----:B------:R-:W4:Y:S01]  /*0070*/  LDCU.64 UR10, c[0x0][0x358] ;  /* 0x00006b00ff0a77ac */ /* 0x000f220008000a00 */
[----:B------:R-:W0:Y:S01]  /*0080*/  LDCU.64 UR12, c[0x0][0x398] ;  /* 0x00007300ff0c77ac */ /* 0x000e220008000a00 */
[----:B------:R-:W0:Y:S01]  /*0090*/  LDCU.64 UR14, c[0x0][0x3a0] ;  /* 0x00007400ff0e77ac */ /* 0x000e220008000a00 */
[----:B--2---:R-:W-:-:S04]  /*00a0*/  ULEA UR4, UR5, UR4, 0x18 ;  /* 0x0000000405047291 */ /* 0x004fc8000f8ec0ff */
[----:B-1----:R-:W-:Y:S02]  /*00b0*/  ULEA UR9, UR6, UR4, 0x2 ;  /* 0x0000000406097291 */ /* 0x002fe4000f8e10ff */
[----:B0-----:R-:W-:-:S04]  /*00c0*/  ISETP.GE.U32.AND P0, PT, R11, UR6, PT ;  /* 0x000000060b007c0c */ /* 0x001fc8000bf06070 */
[----:B------:R-:W-:-:S13]  /*00d0*/  ISETP.GE.AND.EX P0, PT, RZ, UR7, PT, P0 ;  /* 0x00000007ff007c0c */ /* 0x000fda000bf06300 */
[----:B---34-:R-:W-:Y:S05]  /*00e0*/  @P0 BRA `(.L_x_1) ;  /* 0x0000000000540947 */ /* 0x018fea0003800000 */
[----:B------:R-:W0:Y:S01]  /*00f0*/  LDC R13, c[0x0][0x360] ;  /* 0x0000d800ff0d7b82 */ /* 0x000e220000000800 */
[--C-:B------:R-:W-:Y:S02]  /*0100*/  IMAD.MOV.U32 R8, RZ, RZ, R11.reuse ;  /* 0x000000ffff087224 */ /* 0x100fe400078e000b */
[----:B------:R-:W-:Y:S02]  /*0110*/  IMAD.MOV.U32 R15, RZ, RZ, RZ ;  /* 0x000000ffff0f7224 */ /* 0x000fe400078e00ff */
[----:B------:R-:W-:-:S07]  /*0120*/  IMAD.MOV.U32 R0, RZ, RZ, R11 ;  /* 0x000000ffff007224 */ /* 0x000fce00078e000b */
.L_x_2:
[C---:B-1----:R-:W-:Y:S01]  /*0130*/  IMAD.SHL.U32 R4, R8.reuse, 0x4, RZ ;  /* 0x0000000408047824 */ /* 0x042fe200078e00ff */
[----:B------:R-:W-:-:S04]  /*0140*/  SHF.L.U64.HI R5, R8, 0x2, R15 ;  /* 0x0000000208057819 */ /* 0x000fc8000001020f */
[C---:B------:R-:W-:Y:S02]  /*0150*/  IADD3 R2, P0, PT, R4.reuse, UR12, RZ ;  /* 0x0000000c04027c10 */ /* 0x040fe4000ff1e0ff */
[----:B------:R-:W-:Y:S02]  /*0160*/  IADD3 R4, P1, PT, R4, UR14, RZ ;  /* 0x0000000e04047c10 */ /* 0x000fe4000ff3e0ff */
[C---:B------:R-:W-:Y:S02]  /*0170*/  IADD3.X R3, PT, PT, R5.reuse, UR13, RZ, P0, !PT ;  /* 0x0000000d05037c10 */ /* 0x040fe400087fe4ff */
[----:B------:R-:W-:-:S03]  /*0180*/  IADD3.X R5, PT, PT, R5, UR15, RZ, P1, !PT ;  /* 0x0000000f05057c10 */ /* 0x000fc60008ffe4ff */
[----:B------:R-:W2:Y:S04]  /*0190*/  LDG.E R2, desc[UR10][R2.64] ;  /* 0x0000000a02027981 */ /* 0x000ea8000c1e1900 */
[----:B------:R-:W3:Y:S01]  /*01a0*/  LDG.E R4, desc[UR10][R4.64] ;  /* 0x0000000a04047981 */ /* 0x000ee2000c1e1900 */
[C---:B------:R-:W-:Y:S01]  /*01b0*/  LEA R7, R0.reuse, UR4, 0x2 ;  /* 0x0000000400077c11 */ /* 0x040fe2000f8e10ff */
[----:B0-----:R-:W-:Y:S01]  /*01c0*/  IMAD.IADD R8, R13, 0x1, R0 ;  /* 0x000000010d087824 */ /* 0x001fe200078e0200 */
[----:B------:R-:W-:-:S03]  /*01d0*/  LEA R9, R0, UR9, 0x2 ;  /* 0x0000000900097c11 */ /* 0x000fc6000f8e10ff */
[----:B------:R-:W-:Y:S01]  /*01e0*/  IMAD.MOV.U32 R0, RZ, RZ, R8 ;  /* 0x000000ffff007224 */ /* 0x000fe200078e0008 */
[----:B------:R-:W-:-:S04]  /*01f0*/  ISETP.GE.U32.AND P0, PT, R8, UR6, PT ;  /* 0x0000000608007c0c */ /* 0x000fc8000bf06070 */
[----:B------:R-:W-:Y:S01]  /*0200*/  ISETP.GE.U32.AND.EX P0, PT, RZ, UR7, PT, P0 ;  /* 0x00000007ff007c0c */ /* 0x000fe2000bf06100 */
[----:B--2---:R1:W-:Y:S04]  /*0210*/  STS [R7], R2 ;  /* 0x0000000207007388 */ /* 0x0043e80000000800 */
[----:B---3--:R1:W-:Y:S08]  /*0220*/  STS [R9], R4 ;  /* 0x0000000409007388 */ /* 0x0083f00000000800 */
[----:B------:R-:W-:Y:S05]  /*0230*/  @!P0 BRA `(.L_x_2) ;  /* 0xfffffffc00bc8947 */ /* 0x000fea000383ffff */
.L_x_1:
[----:B------:R-:W-:Y:S05]  /*0240*/  BSYNC.RECONVERGENT B0 ;  /* 0x0000000000007941 */ /* 0x000fea0003800200 */
.L_x_0:
[----:B------:R-:W0:Y:S01]  /*0250*/  LDCU UR5, c[0x0][0x360] ;  /* 0x00006c00ff0577ac */ /* 0x000e220008000800 */
[----:B------:R-:W-:Y:S06]  /*0260*/  BAR.SYNC.DEFER_BLOCKING 0x0 ;  /* 0x0000000000007b1d */ /* 0x000fec0000010000 */
[----:B------:R-:W2:Y:S01]  /*0270*/  LDCU.64 UR16, c[0x0][0x390] ;  /* 0x00007200ff1077ac */ /* 0x000ea20008000a00 */
[----:B0-----:R-:W-:-:S05]  /*0280*/  IMAD R11, R6, UR5, R11 ;  /* 0x00000005060b7c24 */ /* 0x001fca000f8e020b */
[----:B--2---:R-:W-:-:S04]  /*0290*/  ISETP.GE.U32.AND P0, PT, R11, UR16, PT ;  /* 0x000000100b007c0c */ /* 0x004fc8000bf06070 */
[----:B------:R-:W-:-:S13]  /*02a0*/  ISETP.GE.AND.EX P0, PT, RZ, UR17, PT, P0 ;  /* 0x00000011ff007c0c */ /* 0x000fda000bf06300 */
[----:B------:R-:W-:Y:S05]  /*02b0*/  @P0 EXIT ;  /* 0x000000000000094d */ /* 0x000fea0003800000 */
[----:B------:R-:W0:Y:S01]  /*02c0*/  LDCU UR4, c[0x0][0x370] ;  /* 0x00006e00ff0477ac */ /* 0x000e220008000800 */
[----:B------:R-:W-:Y:S02]  /*02d0*/  IMAD.MOV.U32 R12, RZ, RZ, R11 ;  /* 0x000000ffff0c7224 */ /* 0x000fe400078e000b */
[----:B------:R-:W-:Y:S01]  /*02e0*/  IMAD.MOV.U32 R10, RZ, RZ, RZ ;  /* 0x000000ffff0a7224 */ /* 0x000fe200078e00ff */
[----:B------:R-:W-:-:S04]  /*02f0*/  UISETP.GT.U32.AND UP0, UPT, UR6, URZ, UPT ;  /* 0x000000ff0600728c */ /* 0x000fc8000bf04070 */
[----:B------:R-:W-:Y:S02]  /*0300*/  UISETP.GT.AND.EX UP0, UPT, UR7, URZ, UPT, UP0 ;  /* 0x000000ff0700728c */ /* 0x000fe4000bf04300 */
[----:B0-----:R-:W-:-:S07]  /*0310*/  UIMAD UR4, UR5, UR4, URZ ;  /* 0x00000004050472a4 */ /* 0x001fce000f8e02ff */
[----:B------:R-:W-:Y:S05]  /*0320*/  BRA.U UP0, `(.L_x_3) ;  /* 0x0000000100287547 */ /* 0x000fea000b800000 */
[----:B------:R-:W0:Y:S02]  /*0330*/  LDCU.64 UR6, c[0x0][0x3b0] ;  /* 0x00007600ff0677ac */ /* 0x000e240008000a00 */
.L_x_4:
[----:B01----:R-:W-:Y:S01]  /*0340*/  IADD3 R2, P0, PT, R11, UR6, RZ ;  /* 0x000000060b027c10 */ /* 0x003fe2000ff1e0ff */
[----:B------:R-:W-:-:S03]  /*0350*/  VIADD R11, R12, UR4 ;  /* 0x000000040c0b7c36 */ /* 0x000fc60008000000 */
[----:B------:R-:W-:Y:S01]  /*0360*/  IADD3.X R3, PT, PT, R10, UR7, RZ, P0, !PT ;  /* 0x000000070a037c10 */ /* 0x000fe200087fe4ff */
[----:B------:R-:W-:Y:S01]  /*0370*/  IMAD.MOV.U32 R12, RZ, RZ, R11 ;  /* 0x000000ffff0c7224 */ /* 0x000fe200078e000b */
[----:B------:R-:W-:-:S03]  /*0380*/  ISETP.GE.U32.AND P0, PT, R11, UR16, PT ;  /* 0x000000100b007c0c */ /* 0x000fc6000bf06070 */
[----:B------:R2:W-:Y:S01]  /*0390*/  STG.E.U8 desc[UR10][R2.64], RZ ;  /* 0x000000ff02007986 */ /* 0x0005e2000c10110a */
[----:B------:R-:W-:-:S13]  /*03a0*/  ISETP.GE.U32.AND.EX P0, PT, RZ, UR17, PT, P0 ;  /* 0x00000011ff007c0c */ /* 0x000fda000bf06100 */
[----:B--2---:R-:W-:Y:S05]  /*03b0*/  @!P0 BRA `(.L_x_4) ;  /* 0xfffffffc00e08947 */ /* 0x004fea000383ffff */
[----:B------:R-:W-:Y:S05]  /*03c0*/  EXIT ;  /* 0x000000000000794d */ /* 0x000fea0003800000 */
.L_x_3:
[----:B------:R-:W0:Y:S01]  /*03d0*/  LDS R8, [UR9+-0x4] ;  /* 0xfffffc09ff087984 */ /* 0x000e220008000800 */
[----:B------:R-:W-:Y:S02]  /*03e0*/  ULEA UR5, UR6, UR9, 0x2 ;  /* 0x0000000906057291 */ /* 0x000fe4000f8e10ff */
[----:B------:R-:W-:-:S07]  /*03f0*/  ULOP3.LUT UR12, UR6, 0x3, URZ, 0xc0, !UPT ;  /* 0x00000003060c7892 */ /* 0x000fce000f8ec0ff */
[----:B-1----:R-:W1:Y:S01]  /*0400*/  LDS R9, [UR5+-0x4] ;  /* 0xfffffc05ff097984 */ /* 0x002e620008000800 */
[----:B------:R-:W-:Y:S02]  /*0410*/  ULOP3.LUT UR5, UR6, 0xfffffffc, URZ, 0xc0, !UPT ;  /* 0xfffffffc06057892 */ /* 0x000fe4000f8ec0ff */
[----:B------:R-:W-:-:S12]  /*0420*/  ULOP3.LUT UR6, UR7, 0x7fffffff, URZ, 0xc0, !UPT ;  /* 0x7fffffff07067892 */ /* 0x000fd8000f8ec0ff */
.L_x_21:
[----:B------:R-:W2:Y:S01]  /*0430*/  LDCU.128 UR16, c[0x0][0x380] ;  /* 0x00007000ff1077ac */ /* 0x000ea20008000c00 */
[C---:B------:R-:W-:Y:S01]  /*0440*/  IMAD.SHL.U32 R6, R11.reuse, 0x4, RZ ;  /* 0x000000040b067824 */ /* 0x040fe200078e00ff */
[----:B------:R-:W-:Y:S01]  /*0450*/  SHF.L.U64.HI R0, R11, 0x2, R10 ;  /* 0x000000020b007819 */ /* 0x000fe2000001020a */
[----:B------:R-:W3:Y:S03]  /*0460*/  LDCU.64 UR14, c[0x0][0x3a8] ;  /* 0x00007500ff0e77ac */ /* 0x000ee60008000a00 */
[C---:B--2---:R-:W-:Y:S02]  /*0470*/  IADD3 R4, P0, PT, R6.reuse, UR16, RZ ;  /* 0x0000001006047c10 */ /* 0x044fe4000ff1e0ff */
[----:B------:R-:W-:Y:S02]  /*0480*/  IADD3 R6, P1, PT, R6, UR18, RZ ;  /* 0x0000001206067c10 */ /* 0x000fe4000ff3e0ff */
[----:B------:R-:W-:-:S02]  /*0490*/  IADD3.X R5, PT, PT, R0, UR17, RZ, P0, !PT ;  /* 0x0000001100057c10 */ /* 0x000fc400087fe4ff */
[----:B------:R-:W-:-:S03]  /*04a0*/  IADD3.X R7, PT, PT, R0, UR19, RZ, P1, !PT ;  /* 0x0000001300077c10 */ /* 0x000fc60008ffe4ff */
[----:B------:R-:W0:Y:S04]  /*04b0*/  LDG.E R3, desc[UR10][R4.64] ;  /* 0x0000000a04037981 */ /* 0x000e28000c1e1900 */
[----:B------:R-:W1:Y:S01]  /*04c0*/  LDG.E R2, desc[UR10][R6.64] ;  /* 0x0000000a06027981 */ /* 0x000e62000c1e1900 */
[----:B---3--:R-:W-:Y:S01]  /*04d0*/  UISETP.GE.U32.AND UP0, UPT, UR14, 0x4, UPT ;  /* 0x000000040e00788c */ /* 0x008fe2000bf06070 */
[----:B------:R-:W-:Y:S02]  /*04e0*/  IMAD.MOV.U32 R14, RZ, RZ, RZ ;  /* 0x000000ffff0e7224 */ /* 0x000fe400078e00ff */
[----:B------:R-:W-:Y:S01]  /*04f0*/  IMAD.MOV.U32 R16, RZ, RZ, RZ ;  /* 0x000000ffff107224 */ /* 0x000fe200078e00ff */
[----:B------:R-:W-:Y:S01]  /*0500*/  UISETP.GE.U32.AND.EX UP0, UPT, UR15, URZ, UPT, UP0 ;  /* 0x000000ff0f00728c */ /* 0x000fe2000bf06100 */
[----:B0-----:R-:W-:-:S02]  /*0510*/  IMAD.IADD R13, R8, 0x1, -R3 ;  /* 0x00000001080d7824 */ /* 0x001fc400078e0a03 */
[----:B-1----:R-:W-:-:S06]  /*0520*/  IMAD.IADD R0, R9, 0x1, -R2 ;  /* 0x0000000109007824 */ /* 0x002fcc00078e0a02 */
[----:B------:R-:W-:Y:S05]  /*0530*/  BRA.U !UP0, `(.L_x_5) ;  /* 0x0000000508547547 */ /* 0x000fea000b800000 */
[----:B------:R-:W0:Y:S01]  /*0540*/  S2UR UR8, SR_CgaCtaId ;  /* 0x00000000000879c3 */ /* 0x000e220000008800 */
[----:B------:R-:W-:Y:S01]  /*0550*/  UMOV UR7, 0x400 ;  /* 0x0000040000077882 */ /* 0x000fe20000000000 */
[----:B------:R-:W-:Y:S02]  /*0560*/  IMAD.MOV.U32 R14, RZ, RZ, RZ ;  /* 0x000000ffff0e7224 */ /* 0x000fe400078e00ff */
[----:B------:R-:W-:Y:S02]  /*0570*/  IMAD.U32 R22, RZ, RZ, UR5 ;  /* 0x00000005ff167e24 */ /* 0x000fe4000f8e00ff */
[----:B------:R-:W-:Y:S01]  /*0580*/  IMAD.U32 R24, RZ, RZ, UR6 ;  /* 0x00000006ff187e24 */ /* 0x000fe2000f8e00ff */
[----:B0-----:R-:W-:-:S06]  /*0590*/  ULEA UR7, UR8, UR7, 0x18 ;  /* 0x0000000708077291 */ /* 0x001fcc000f8ec0ff */
[----:B------:R-:W-:-:S07]  /*05a0*/  IMAD.U32 R15, RZ, RZ, UR7 ;  /* 0x00000007ff0f7e24 */ /* 0x000fce000f8e00ff */
.L_x_14:
[----:B------:R-:W0:Y:S01]  /*05b0*/  LDC R4, c[0x0][0x3a8] ;  /* 0x0000ea00ff047b82 */ /* 0x000e220000000800 */
[----:B------:R-:W-:Y:S01]  /*05c0*/  BSSY.RECONVERGENT B0, `(.L_x_6) ;  /* 0x0000015000007945 */ /* 0x000fe20003800200 */
[----:B0-----:R-:W-:Y:S02]  /*05d0*/  IMAD R25, R4, 0x4, R15 ;  /* 0x0000000404197824 */ /* 0x001fe400078e020f */
[----:B------:R-:W0:Y:S04]  /*05e0*/  LDS.128 R4, [R15] ;  /* 0x000000000f047984 */ /* 0x000e280000000c00 */
[----:B------:R-:W1:Y:S04]  /*05f0*/  LDS R23, [R25] ;  /* 0x0000000019177984 */ /* 0x000e680000000800 */
[----:B------:R2:W3:Y:S04]  /*0600*/  LDS R21, [R25+0x4] ;  /* 0x0000040019157984 */ /* 0x0004e80000000800 */
[----:B------:R2:W4:Y:S04]  /*0610*/  LDS R19, [R25+0x8] ;  /* 0x0000080019137984 */ /* 0x0005280000000800 */
[----:B------:R2:W2:Y:S01]  /*0620*/  LDS R17, [R25+0xc] ;  /* 0x00000c0019117984 */ /* 0x0004a20000000800 */
[----:B0-----:R-:W-:-:S02]  /*0630*/  IMAD.IADD R4, R4, 0x1, -R3 ;  /* 0x0000000104047824 */ /* 0x001fc400078e0a03 */
[----:B-1----:R-:W-:-:S05]  /*0640*/  IMAD.IADD R18, R23, 0x1, -R2 ;  /* 0x0000000117127824 */ /* 0x002fca00078e0a02 */
[----:B------:R-:W-:-:S04]  /*0650*/  LOP3.LUT R20, R18, R0, RZ, 0x3c, !PT ;  /* 0x0000000012147212 */ /* 0x000fc800078e3cff */
[----:B------:R-:W-:-:S13]  /*0660*/  ISETP.GT.AND P0, PT, R20, -0x1, PT ;  /* 0xffffffff1400780c */ /* 0x000fda0003f04270 */
[----:B--234-:R-:W-:Y:S05]  /*0670*/  @P0 BRA `(.L_x_7) ;  /* 0x0000000000240947 */ /* 0x01cfea0003800000 */
[----:B------:R-:W-:Y:S01]  /*0680*/  IMAD R13, R18, R13, RZ ;  /* 0x0000000d120d7224 */ /* 0x000fe200078e02ff */
[----:B------:R-:W-:Y:S01]  /*0690*/  ISETP.GT.AND P1, PT, R0, -0x1, PT ;  /* 0xffffffff0000780c */ /* 0x000fe20003f24270 */
[----:B------:R-:W-:Y:S02]  /*06a0*/  IMAD R20, R4, R0, RZ ;  /* 0x0000000004147224 */ /* 0x000fe400078e02ff */
[----:B------:R-:W-:-:S03]  /*06b0*/  IMAD.MOV.U32 R23, RZ, RZ, -0x1 ;  /* 0xffffffffff177424 */ /* 0x000fc600078e00ff */
[----:B------:R-:W-:Y:S02]  /*06c0*/  ISETP.GE.AND P0, PT, R13, R20, PT ;  /* 0x000000140d00720c */ /* 0x000fe40003f06270 */
[----:B------:R-:W-:Y:S02]  /*06d0*/  SEL R13, R23, 0x1, P1 ;  /* 0x00000001170d7807 */ /* 0x000fe40000800000 */
[----:B------:R-:W-:-:S04]  /*06e0*/  ISETP.LT.XOR P0, PT, R0, RZ, P0 ;  /* 0x000000ff0000720c */ /* 0x000fc80000701a70 */
[----:B------:R-:W-:-:S05]  /*06f0*/  SEL R13, R13, RZ, !P0 ;  /* 0x000000ff0d0d7207 */ /* 0x000fca0004000000 */
[----:B------:R-:W-:-:S07]  /*0700*/  IMAD.IADD R16, R16, 0x1, R13 ;  /* 0x0000000110107824 */ /* 0x000fce00078e020d */
.L_x_7:
[----:B------:R-:W-:Y:S05]  /*0710*/  BSYNC.RECONVERGENT B0 ;  /* 0x0000000000007941 */ /* 0x000fea0003800200 */
.L_x_6:
[--C-:B------:R-:W-:Y:S01]  /*0720*/  IMAD.IADD R21, R21, 0x1, -R2.reuse ;  /* 0x0000000115157824 */ /* 0x100fe200078e0a02 */
[----:B------:R-:W-:Y:S01]  /*0730*/  IADD3 R22, P0, PT, R22, -0x4, RZ ;  /* 0xfffffffc16167810 */ /* 0x000fe20007f1e0ff */
[--C-:B------:R-:W-:Y:S01]  /*0740*/  IMAD.IADD R19, R19, 0x1, -R2.reuse ;  /* 0x0000000113137824 */ /* 0x100fe200078e0a02 */
[----:B------:R-:W-:Y:S01]  /*0750*/  BSSY.RECONVERGENT B0, `(.L_x_8) ;  /* 0x0000016000007945 */ /* 0x000fe20003800200 */
[----:B------:R-:W-:Y:S01]  /*0760*/  IMAD.IADD R0, R17, 0x1, -R2 ;  /* 0x0000000111007824 */ /* 0x000fe200078e0a02 */
[----:B------:R-:W-:Y:S02]  /*0770*/  LOP3.LUT R13, R21, R18, RZ, 0x3c, !PT ;  /* 0x00000012150d7212 */ /* 0x000fe400078e3cff */
[----:B------:R-:W-:Y:S02]  /*0780*/  IADD3.X R24, PT, PT, R24, -0x1, RZ, P0, !PT ;  /* 0xffffffff18187810 */ /* 0x000fe400007fe4ff */
[----:B------:R-:W-:Y:S01]  /*0790*/  ISETP.GT.AND P1, PT, R13, -0x1, PT ;  /* 0xffffffff0d00780c */ /* 0x000fe20003f24270 */
[----:B------:R-:W-:Y:S01]  /*07a0*/  IMAD.IADD R13, R5, 0x1, -R3 ;  /* 0x00000001050d7824 */ /* 0x000fe200078e0a03 */
[----:B------:R-:W-:-:S02]  /*07b0*/  LOP3.LUT R17, R19, R21, RZ, 0x3c, !PT ;  /* 0x0000001513117212 */ /* 0x000fc400078e3cff */
[----:B------:R-:W-:Y:S02]  /*07c0*/  LOP3.LUT R20, R0, R19, RZ, 0x3c, !PT ;  /* 0x0000001300147212 */ /* 0x000fe400078e3cff */
[----:B------:R-:W-:Y:S02]  /*07d0*/  ISETP.NE.U32.AND P0, PT, R22, RZ, PT ;  /* 0x000000ff1600720c */ /* 0x000fe40003f05070 */
[----:B------:R-:W-:Y:S02]  /*07e0*/  ISETP.GT.AND P3, PT, R17, -0x1, PT ;  /* 0xffffffff1100780c */ /* 0x000fe40003f64270 */
[----:B------:R-:W-:Y:S02]  /*07f0*/  ISETP.GT.AND P2, PT, R20, -0x1, PT ;  /* 0xffffffff1400780c */ /* 0x000fe40003f44270 */
[----:B------:R-:W-:Y:S01]  /*0800*/  ISETP.NE.AND.EX P0, PT, R24, RZ, PT, P0 ;  /* 0x000000ff1800720c */ /* 0x000fe20003f05300 */
[----:B------:R-:W-:-:S12]  /*0810*/  @P1 BRA `(.L_x_9) ;  /* 0x0000000000241947 */ /* 0x000fd80003800000 */
[----:B------:R-:W-:Y:S01]  /*0820*/  IMAD R4, R4, R21, RZ ;  /* 0x0000001504047224 */ /* 0x000fe200078e02ff */
[C---:B------:R-:W-:Y:S01]  /*0830*/  ISETP.GT.AND P4, PT, R18.reuse, -0x1, PT ;  /* 0xffffffff1200780c */ /* 0x040fe20003f84270 */
[----:B------:R-:W-:Y:S02]  /*0840*/  IMAD R5, R18, R13, RZ ;  /* 0x0000000d12057224 */ /* 0x000fe400078e02ff */
[----:B------:R-:W-:-:S03]  /*0850*/  IMAD.MOV.U32 R17, RZ, RZ, -0x1 ;  /* 0xffffffffff117424 */ /* 0x000fc600078e00ff */
[----:B------:R-:W-:Y:S02]  /*0860*/  ISETP.GE.AND P1, PT, R4, R5, PT ;  /* 0x000000050400720c */ /* 0x000fe40003f26270 */
[----:B------:R-:W-:Y:S02]  /*0870*/  SEL R4, R17, 0x1, P4 ;  /* 0x0000000111047807 */ /* 0x000fe40002000000 */
[----:B------:R-:W-:-:S04]  /*0880*/  ISETP.LT.XOR P1, PT, R18, RZ, P1 ;  /* 0x000000ff1200720c */ /* 0x000fc80000f21a70 */
[----:B------:R-:W-:-:S05]  /*0890*/  SEL R5, R4, RZ, !P1 ;  /* 0x000000ff04057207 */ /* 0x000fca0004800000 */
[----:B------:R-:W-:-:S07]  /*08a0*/  IMAD.IADD R16, R16, 0x1, R5 ;  /* 0x0000000110107824 */ /* 0x000fce00078e0205 */
.L_x_9:
[----:B------:R-:W-:Y:S05]  /*08b0*/  BSYNC.RECONVERGENT B0 ;  /* 0x0000000000007941 */ /* 0x000fea0003800200 */
.L_x_8:
[----:B------:R-:W-:Y:S01]  /*08c0*/  BSSY.RECONVERGENT B0, `(.L_x_10) ;  /* 0x000000c000007945 */ /* 0x000fe20003800200 */
[----:B------:R-:W-:-:S03]  /*08d0*/  IMAD.IADD R6, R6, 0x1, -R3 ;  /* 0x0000000106067824 */ /* 0x000fc600078e0a03 */
[----:B------:R-:W-:Y:S05]  /*08e0*/  @P3 BRA `(.L_x_11) ;  /* 0x0000000000243947 */ /* 0x000fea0003800000 */
        /* <DEDUP_REMOVED lines=9> */
.L_x_11:
[----:B------:R-:W-:Y:S05]  /*0980*/  BSYNC.RECONVERGENT B0 ;  /* 0x0000000000007941 */ /* 0x000fea0003800200 */
.L_x_10:
[----:B------:R-:W-:Y:S01]  /*0990*/  BSSY.RECONVERGENT B0, `(.L_x_12) ;  /* 0x000000c000007945 */ /* 0x000fe20003800200 */
[----:B------:R-:W-:-:S03]  /*09a0*/  IMAD.IADD R13, R7, 0x1, -R3 ;  /* 0x00000001070d7824 */ /* 0x000fc600078e0a03 */
[----:B------:R-:W-:Y:S05]  /*09b0*/  @P2 BRA `(.L_x_13) ;  /* 0x0000000000242947 */ /* 0x000fea0003800000 */
        /* <DEDUP_REMOVED lines=9> */
.L_x_13:
[----:B------:R-:W-:Y:S05]  /*0a50*/  BSYNC.RECONVERGENT B0 ;  /* 0x0000000000007941 */ /* 0x000fea0003800200 */
.L_x_12:
[----:B------:R-:W-:Y:S02]  /*0a60*/  VIADD R14, R14, 0x4 ;  /* 0x000000040e0e7836 */ /* 0x000fe40000000000 */
[----:B------:R-:W-:Y:S01]  /*0a70*/  VIADD R15, R15, 0x10 ;  /* 0x000000100f0f7836 */ /* 0x000fe20000000000 */
[----:B------:R-:W-:Y:S06]  /*0a80*/  @P0 BRA `(.L_x_14) ;  /* 0xfffffff800c80947 */ /* 0x000fec000383ffff */
.L_x_5:
[----:B------:R-:W-:-:S04]  /*0a90*/  UISETP.NE.U32.AND UP0, UPT, UR12, URZ, UPT ;  /* 0x000000ff0c00728c */ /* 0x000fc8000bf05070 */
[----:B------:R-:W-:-:S09]  /*0aa0*/  UISETP.NE.AND.EX UP0, UPT, URZ, URZ, UPT, UP0 ;  /* 0x000000ffff00728c */ /* 0x000fd2000bf05300 */
[----:B------:R-:W-:Y:S05]  /*0ab0*/  BRA.U !UP0, `(.L_x_15) ;  /* 0x0000000108fc7547 */ /* 0x000fea000b800000 */
[----:B------:R-:W0:Y:S01]  /*0ac0*/  S2UR UR8, SR_CgaCtaId ;  /* 0x00000000000879c3 */ /* 0x000e220000008800 */
[----:B------:R-:W-:Y:S01]  /*0ad0*/  LEA R15, R14, UR9, 0x2 ;  /* 0x000000090e0f7c11 */ /* 0x000fe2000f8e10ff */
[----:B------:R-:W-:Y:S01]  /*0ae0*/  UMOV UR7, 0x400 ;  /* 0x0000040000077882 */ /* 0x000fe20000000000 */
[----:B------:R-:W-:Y:S03]  /*0af0*/  BSSY.RECONVERGENT B0, `(.L_x_16) ;  /* 0x0000013000007945 */ /* 0x000fe60003800200 */
[----:B------:R-:W1:Y:S01]  /*0b00*/  LDS R17, [R15] ;  /* 0x000000000f117984 */ /* 0x000e620000000800 */
[----:B0-----:R-:W-:-:S06]  /*0b10*/  ULEA UR7, UR8, UR7, 0x18 ;  /* 0x0000000708077291 */ /* 0x001fcc000f8ec0ff */
[----:B------:R-:W-:-:S06]  /*0b20*/  LEA R4, R14, UR7, 0x2 ;  /* 0x000000070e047c11 */ /* 0x000fcc000f8e10ff */
[----:B------:R-:W0:Y:S01]  /*0b30*/  LDS.128 R4, [R4] ;  /* 0x0000000004047984 */ /* 0x000e220000000c00 */
[----:B-1----:R-:W-:-:S05]  /*0b40*/  IMAD.IADD R14, R17, 0x1, -R2 ;  /* 0x00000001110e7824 */ /* 0x002fca00078e0a02 */
[----:B------:R-:W-:-:S04]  /*0b50*/  LOP3.LUT R17, R14, R0, RZ, 0x3c, !PT ;  /* 0x000000000e117212 */ /* 0x000fc800078e3cff */
[----:B------:R-:W-:Y:S01]  /*0b60*/  ISETP.GT.AND P0, PT, R17, -0x1, PT ;  /* 0xffffffff1100780c */ /* 0x000fe20003f04270 */
[----:B0-----:R-:W-:-:S12]  /*0b70*/  IMAD.IADD R17, R4, 0x1, -R3 ;  /* 0x0000000104117824 */ /* 0x001fd800078e0a03 */
        /* <DEDUP_REMOVED lines=10> */
.L_x_17:
[----:B------:R-:W-:Y:S05]  /*0c20*/  BSYNC.RECONVERGENT B0 ;  /* 0x0000000000007941 */ /* 0x000fea0003800200 */
.L_x_16:
[----:B------:R-:W-:Y:S01]  /*0c30*/  UISETP.NE.U32.AND UP0, UPT, UR12, 0x1, UPT ;  /* 0x000000010c00788c */ /* 0x000fe2000bf05070 */
[----:B------:R-:W-:Y:S03]  /*0c40*/  BSSY.RECONVERGENT B0, `(.L_x_15) ;  /* 0x0000026000007945 */ /* 0x000fe60003800200 */
[----:B------:R-:W-:-:S09]  /*0c50*/  UISETP.NE.AND.EX UP0, UPT, URZ, URZ, UPT, UP0 ;  /* 0x000000ffff00728c */ /* 0x000fd2000bf05300 */
[----:B------:R-:W-:Y:S05]  /*0c60*/  BRA.U !UP0, `(.L_x_18) ;  /* 0x00000001088c7547 */ /* 0x000fea000b800000 */
[----:B------:R-:W0:Y:S01]  /*0c70*/  LDS R7, [R15+0x4] ;  /* 0x000004000f077984 */ /* 0x000e220000000800 */
[----:B------:R-:W-:Y:S01]  /*0c80*/  BSSY.RECONVERGENT B1, `(.L_x_19) ;  /* 0x000000f000017945 */ /* 0x000fe20003800200 */
[----:B0-----:R-:W-:Y:S02]  /*0c90*/  IMAD.IADD R4, R7, 0x1, -R2 ;  /* 0x0000000107047824 */ /* 0x001fe400078e0a02 */
[----:B------:R-:W-:-:S03]  /*0ca0*/  IMAD.IADD R7, R5, 0x1, -R3 ;  /* 0x0000000105077824 */ /* 0x000fc600078e0a03 */
[----:B------:R-:W-:-:S04]  /*0cb0*/  LOP3.LUT R0, R4, R14, RZ, 0x3c, !PT ;  /* 0x0000000e04007212 */ /* 0x000fc800078e3cff */
[----:B------:R-:W-:-:S13]  /*0cc0*/  ISETP.GT.AND P0, PT, R0, -0x1, PT ;  /* 0xffffffff0000780c */ /* 0x000fda0003f04270 */
        /* <DEDUP_REMOVED lines=10> */
.L_x_20:
[----:B------:R-:W-:Y:S05]  /*0d70*/  BSYNC.RECONVERGENT B1 ;  /* 0x0000000000017941 */ /* 0x000fea0003800200 */
.L_x_19:
[----:B------:R-:W-:-:S04]  /*0d80*/  UISETP.NE.U32.AND UP0, UPT, UR12, 0x2, UPT ;  /* 0x000000020c00788c */ /* 0x000fc8000bf05070 */
[----:B------:R-:W-:-:S09]  /*0d90*/  UISETP.NE.AND.EX UP0, UPT, URZ, URZ, UPT, UP0 ;  /* 0x000000ffff00728c */ /* 0x000fd2000bf05300 */
[----:B------:R-:W-:Y:S05]  /*0da0*/  BRA.U !UP0, `(.L_x_18) ;  /* 0x00000001083c7547 */ /* 0x000fea000b800000 */
[----:B------:R-:W0:Y:S01]  /*0db0*/  LDS R15, [R15+0x8] ;  /* 0x000008000f0f7984 */ /* 0x000e220000000800 */
[----:B------:R-:W-:Y:S02]  /*0dc0*/  IMAD.IADD R3, R6, 0x1, -R3 ;  /* 0x0000000106037824 */ /* 0x000fe400078e0a03 */
[----:B0-----:R-:W-:-:S05]  /*0dd0*/  IMAD.IADD R2, R15, 0x1, -R2 ;  /* 0x000000010f027824 */ /* 0x001fca00078e0a02 */
        /* <DEDUP_REMOVED lines=12> */
.L_x_18:
[----:B------:R-:W-:Y:S05]  /*0ea0*/  BSYNC.RECONVERGENT B0 ;  /* 0x0000000000007941 */ /* 0x000fea0003800200 */
.L_x_15:
[----:B------:R-:W0:Y:S01]  /*0eb0*/  LDCU.64 UR14, c[0x0][0x3b0] ;  /* 0x00007600ff0e77ac */ /* 0x000e220008000a00 */
[----:B------:R-:W-:Y:S01]  /*0ec0*/  ISETP.NE.AND P0, PT, R16, RZ, PT ;  /* 0x000000ff1000720c */ /* 0x000fe20003f05270 */
[----:B------:R-:W1:Y:S03]  /*0ed0*/  LDCU.64 UR16, c[0x0][0x390] ;  /* 0x00007200ff1077ac */ /* 0x000e660008000a00 */
[----:B------:R-:W-:Y:S02]  /*0ee0*/  SEL R5, RZ, 0x1, !P0 ;  /* 0x00000001ff057807 */ /* 0x000fe40004000000 */
[----:B0-----:R-:W-:Y:S01]  /*0ef0*/  IADD3 R2, P1, PT, R11, UR14, RZ ;  /* 0x0000000e0b027c10 */ /* 0x001fe2000ff3e0ff */
[----:B------:R-:W-:-:S03]  /*0f00*/  VIADD R11, R12, UR4 ;  /* 0x000000040c0b7c36 */ /* 0x000fc60008000000 */
[----:B------:R-:W-:Y:S01]  /*0f10*/  IADD3.X R3, PT, PT, R10, UR15, RZ, P1, !PT ;  /* 0x0000000f0a037c10 */ /* 0x000fe20008ffe4ff */
[----:B------:R-:W-:Y:S01]  /*0f20*/  IMAD.MOV.U32 R12, RZ, RZ, R11 ;  /* 0x000000ffff0c7224 */ /* 0x000fe200078e000b */
[----:B-1----:R-:W-:-:S03]  /*0f30*/  ISETP.GE.U32.AND P0, PT, R11, UR16, PT ;  /* 0x000000100b007c0c */ /* 0x002fc6000bf06070 */
[----:B------:R2:W-:Y:S01]  /*0f40*/  STG.E.U8 desc[UR10][R2.64], R5 ;  /* 0x0000000502007986 */ /* 0x0005e2000c10110a */
[----:B------:R-:W-:-:S13]  /*0f50*/  ISETP.GE.AND.EX P0, PT, RZ, UR17, PT, P0 ;  /* 0x00000011ff007c0c */ /* 0x000fda000bf06300 */
[----:B--2---:R-:W-:Y:S05]  /*0f60*/  @!P0 BRA `(.L_x_21) ;  /* 0xfffffff400308947 */ /* 0x004fea000383ffff */
[----:B------:R-:W-:Y:S05]  /*0f70*/  EXIT ;  /* 0x000000000000794d */ /* 0x000fea0003800000 */
.L_x_22:
[----:B------:R-:W-:-:S00]  /*0f80*/  BRA `(.L_x_22) ;  /* 0xfffffffc00fc7947 */ /* 0x000fc0000383ffff */
[----:B------:R-:W-:-:S00]  /*0f90*/  NOP ;  /* 0x0000000000007918 */ /* 0x000fc00000000000 */
        /* <DEDUP_REMOVED lines=14> */
.L_x_23:


//--------------------- .nv.shared._Z24PIP_WindingNumber_kernelPKiS0_lS0_S0_lPh --------------------------
	.section	.nv.shared._Z24PIP_WindingNumber_kernelPKiS0_lS0_S0_lPh,"aw",@nobits
	.sectionflags	@""
	.align	16
	.zero		1024


//--------------------- .nv.shared.reserved.0     --------------------------
	.section	.nv.shared.reserved.0,"aw",@nobits
	.weak		__nv_reservedSMEM_offset_0_alias
	.size		__nv_reservedSMEM_offset_0_alias, 0, 64
	.other		__nv_reservedSMEM_offset_0_alias,@"STO_CUDA_RESERVED_SHARED STV_DEFAULT"
__nv_reservedSMEM_offset_0_alias:
	.zero		0
	.zero		64


//--------------------- .nv.constant0._Z24PIP_WindingNumber_kernelPKiS0_lS0_S0_lPh --------------------------
	.section	.nv.constant0._Z24PIP_WindingNumber_kernelPKiS0_lS0_S0_lPh,"a",@progbits
	.sectionflags	@""
	.align	4
.nv.constant0._Z24PIP_WindingNumber_kernelPKiS0_lS0_S0_lPh:
	.zero		952


//--------------------- SYMBOLS --------------------------

	.type		.nv.reservedSmem.offset0,@object
	.size		.nv.reservedSmem.offset0,0x4
	.type		.nv.reservedSmem.cap,@object
	.size		.nv.reservedSmem.cap,0x4
